//
// Generated by NVIDIA NVVM Compiler
//
// Compiler Build ID: CL-36424714
// Cuda compilation tools, release 13.0, V13.0.88
// Based on NVVM 20.0.0
//

.version 9.0
.target sm_100
.address_size 64

	// .globl	_Z14hello_from_gpuv
.extern .func  (.param .b32 func_retval0) vprintf
(
	.param .b64 vprintf_param_0,
	.param .b64 vprintf_param_1
)
;
.global .align 1 .b8 $str[51] = {98, 108, 111, 99, 107, 32, 37, 100, 32, 97, 110, 100, 32, 116, 104, 114, 101, 97, 100, 32, 37, 100, 32, 45, 45, 62, 32, 112, 114, 105, 110, 116, 32, 102, 114, 111, 109, 32, 71, 84, 88, 49, 48, 55, 48, 32, 103, 112, 117, 10};

.visible .entry _Z14hello_from_gpuv()
{
	.local .align 8 .b8 	__local_depot0[8];
	.reg .b64 	%SP;
	.reg .b64 	%SPL;
	.reg .b32 	%r<5>;
	.reg .b64 	%rd<5>;

	mov.u64 	%SPL, __local_depot0;
	cvta.local.u64 	%SP, %SPL;
	add.u64 	%rd1, %SP, 0;
	add.u64 	%rd2, %SPL, 0;
	mov.u32 	%r1, %ctaid.x;
	mov.u32 	%r2, %tid.x;
	st.local.v2.u32 	[%rd2], {%r1, %r2};
	mov.u64 	%rd3, $str;
	cvta.global.u64 	%rd4, %rd3;
	{ // callseq 0, 0
	.param .b64 param0;
	st.param.b64 	[param0], %rd4;
	.param .b64 param1;
	st.param.b64 	[param1], %rd1;
	.param .b32 retval0;
	call.uni (retval0), 
	vprintf, 
	(
	param0, 
	param1
	);
	ld.param.b32 	%r3, [retval0];
	} // callseq 0
	ret;

}


// ===== COMPILED SASS (sm_100) =====

	.target	sm_100

	.elftype	@"ET_EXEC"


//--------------------- .note.nv.tkinfo           --------------------------
	.section	.note.nv.tkinfo,"",@"SHT_NOTE"
	.sectionflags	@"SHF_NOTE_NV_TKINFO"
	.tkinfo
        /*0018*/ 	.word	0x00000002
        /*0030*/ 	.string	""
        /*0030*/ 	.string	"ptxas"
        /*0030*/ 	.string	"Cuda compilation tools, release 13.0, V13.0.88"
        /*0030*/ 	.string	"Build cuda_13.0.r13.0/compiler.36424714_0"
        /*0030*/ 	.string	"-arch sm_100 -m 64 "



//--------------------- .note.nv.cuinfo           --------------------------
	.section	.note.nv.cuinfo,"",@"SHT_NOTE"
	.sectionflags	@"SHF_NOTE_NV_CUINFO"
        /*0018*/ 	.short	0x0002
        /*001a*/ 	.short	0x0064
        /*001c*/ 	.short	0x0082
	.zero		2


//--------------------- .nv.info                  --------------------------
	.section	.nv.info,"",@"SHT_CUDA_INFO"
	.align	4


	//----- nvinfo : EIATTR_REGCOUNT
	.align		4
        /*0000*/ 	.byte	0x04, 0x2f
        /*0002*/ 	.short	(.L_2 - .L_1)
	.align		4
.L_1:
        /*0004*/ 	.word	index@(_Z14hello_from_gpuv)
        /*0008*/ 	.word	0x00000018


	//----- nvinfo : EIATTR_FRAME_SIZE
	.align		4
.L_2:
        /*000c*/ 	.byte	0x04, 0x11
        /*000e*/ 	.short	(.L_4 - .L_3)
	.align		4
.L_3:
        /*0010*/ 	.word	index@(_Z14hello_from_gpuv)
        /*0014*/ 	.word	0x00000008


	//----- nvinfo : EIATTR_MIN_STACK_SIZE
	.align		4
.L_4:
        /*0018*/ 	.byte	0x04, 0x12
        /*001a*/ 	.short	(.L_6 - .L_5)
	.align		4
.L_5:
        /*001c*/ 	.word	index@(_Z14hello_from_gpuv)
        /*0020*/ 	.word	0x00000008
.L_6:


//--------------------- .nv.compat                --------------------------
	.section	.nv.compat,"",@"SHT_CUDA_COMPAT_INFO"
	.align	4
        /*0000*/ 	.byte	0x02, 0x09, 0x00, 0x00, 0x02, 0x02, 0x01, 0x00, 0x02, 0x05, 0x05, 0x00, 0x03, 0x07, 0x01, 0x01
        /*0010*/ 	.byte	0x02, 0x03, 0x00, 0x00, 0x02, 0x06, 0x01, 0x00, 0x04, 0x0b, 0x08, 0x00, 0x09, 0x00, 0x00, 0x00
        /*0020*/ 	.byte	0x00, 0x00, 0x00, 0x00


//--------------------- .nv.info._Z14hello_from_gpuv --------------------------
	.section	.nv.info._Z14hello_from_gpuv,"",@"SHT_CUDA_INFO"
	.sectionflags	@""
	.align	4


	//----- nvinfo : EIATTR_CUDA_API_VERSION
	.align		4
        /*0000*/ 	.byte	0x04, 0x37
        /*0002*/ 	.short	(.L_8 - .L_7)
.L_7:
        /*0004*/ 	.word	0x00000082


	//----- nvinfo : EIATTR_SPARSE_MMA_MASK
	.align		4
.L_8:
        /*0008*/ 	.byte	0x03, 0x50
        /*000a*/ 	.short	0x0000


	//----- nvinfo : EIATTR_MAXREG_COUNT
	.align		4
        /*000c*/ 	.byte	0x03, 0x1b
        /*000e*/ 	.short	0x00ff


	//----- nvinfo : EIATTR_EXTERNS
	.align		4
        /*0010*/ 	.byte	0x04, 0x0f
        /*0012*/ 	.short	(.L_10 - .L_9)


	//   ....[0]....
	.align		4
.L_9:
        /*0014*/ 	.word	index@(vprintf)


	//----- nvinfo : EIATTR_MERCURY_ISA_VERSION
	.align		4
.L_10:
        /*0018*/ 	.byte	0x03, 0x5f
        /*001a*/ 	.short	0x0101


	//----- nvinfo : EIATTR_VRC_CTA_INIT_COUNT
	.align		4
        /*001c*/ 	.byte	0x02, 0x4a
	.zero		1
	.zero		1


	//----- nvinfo : EIATTR_SYSCALL_OFFSETS
	.align		4
        /*0020*/ 	.byte	0x04, 0x46
        /*0022*/ 	.short	(.L_12 - .L_11)


	//   ....[0]....
.L_11:
        /*0024*/ 	.word	0x000000f0


	//----- nvinfo : EIATTR_EXIT_INSTR_OFFSETS
	.align		4
.L_12:
        /*0028*/ 	.byte	0x04, 0x1c
        /*002a*/ 	.short	(.L_14 - .L_13)


	//   ....[0]....
.L_13:
        /*002c*/ 	.word	0x00000100


	//----- nvinfo : EIATTR_SW_WAR
	.align		4
.L_14:
        /*0030*/ 	.byte	0x04, 0x36
        /*0032*/ 	.short	(.L_16 - .L_15)
.L_15:
        /*0034*/ 	.word	0x00000008
.L_16:


//--------------------- .nv.callgraph             --------------------------
	.section	.nv.callgraph,"",@"SHT_CUDA_CALLGRAPH"
	.align	4
	.sectionentsize	8
	.align		4
        /*0000*/ 	.word	0x00000000
	.align		4
        /*0004*/ 	.word	0xffffffff
	.align		4
        /*0008*/ 	.word	index@(_Z14hello_from_gpuv)
	.align		4
        /*000c*/ 	.word	index@(vprintf)
	.align		4
        /*0010*/ 	.word	0x00000000
	.align		4
        /*0014*/ 	.word	0xfffffffe
	.align		4
        /*0018*/ 	.word	0x00000000
	.align		4
        /*001c*/ 	.word	0xfffffffd
	.align		4
        /*0020*/ 	.word	0x00000000
	.align		4
        /*0024*/ 	.word	0xfffffffc


//--------------------- .nv.constant4             --------------------------
	.section	.nv.constant4,"a",@progbits
	.align	8
	.align		8
.nv.constant4:
        /*0000*/ 	.dword	vprintf
	.align		8
        /*0008*/ 	.dword	$str


//--------------------- .text._Z14hello_from_gpuv --------------------------
	.section	.text._Z14hello_from_gpuv,"ax",@progbits
	.align	128
        .global         _Z14hello_from_gpuv
        .type           _Z14hello_from_gpuv,@function
        .size           _Z14hello_from_gpuv,(.L_x_2 - _Z14hello_from_gpuv)
        .other          _Z14hello_from_gpuv,@"STO_CUDA_ENTRY STV_DEFAULT"
_Z14hello_from_gpuv:
.text._Z14hello_from_gpuv:
[----:B------:R-:W0:Y:S01]  /*0000*/  LDC R1, c[0x0][0x37c] ;  /* 0x0000df00ff017b82 */ /* 0x000e220000000800 */
[----:B------:R-:W1:Y:S01]  /*0010*/  S2R R8, SR_CTAID.X ;  /* 0x0000000000087919 */ /* 0x000e620000002500 */
[----:B0-----:R-:W-:Y:S01]  /*0020*/  VIADD R1, R1, 0xfffffff8 ;  /* 0xfffffff801017836 */ /* 0x001fe20000000000 */
[----:B------:R-:W-:Y:S01]  /*0030*/  MOV R0, 0x0 ;  /* 0x0000000000007802 */ /* 0x000fe20000000f00 */
[----:B------:R-:W0:Y:S01]  /*0040*/  LDCU UR4, c[0x0][0x2f8] ;  /* 0x00005f00ff0477ac */ /* 0x000e220008000800 */
[----:B------:R-:W1:Y:S03]  /*0050*/  S2R R9, SR_TID.X ;  /* 0x0000000000097919 */ /* 0x000e660000002100 */
[----:B------:R2:W3:Y:S01]  /*0060*/  LDC.64 R2, c[0x4][R0] ;  /* 0x0100000000027b82 */ /* 0x0004e20000000a00 */
[----:B------:R-:W4:Y:S01]  /*0070*/  LDCU.64 UR6, c[0x4][0x8] ;  /* 0x01000100ff0677ac */ /* 0x000f220008000a00 */
[----:B------:R-:W5:Y:S01]  /*0080*/  LDCU UR5, c[0x0][0x2fc] ;  /* 0x00005f80ff0577ac */ /* 0x000f620008000800 */
[----:B0-----:R-:W-:Y:S01]  /*0090*/  IADD3 R6, P0, PT, R1, UR4, RZ ;  /* 0x0000000401067c10 */ /* 0x001fe2000ff1e0ff */
[----:B----4-:R-:W-:Y:S01]  /*00a0*/  IMAD.U32 R4, RZ, RZ, UR6 ;  /* 0x00000006ff047e24 */ /* 0x010fe2000f8e00ff */
[----:B------:R-:W-:-:S03]  /*00b0*/  MOV R5, UR7 ;  /* 0x0000000700057c02 */ /* 0x000fc60008000f00 */
[----:B-----5:R-:W-:Y:S01]  /*00c0*/  IMAD.X R7, RZ, RZ, UR5, P0 ;  /* 0x00000005ff077e24 */ /* 0x020fe200080e06ff */
[----:B-1----:R2:W-:Y:S07]  /*00d0*/  STL.64 [R1], R8 ;  /* 0x0000000801007387 */ /* 0x0025ee0000100a00 */
[----:B------:R-:W-:-:S07]  /*00e0*/  LEPC R20, `(.L_x_0) ;  /* 0x000000001014794e */ /* 0x000fce0000000000 */
[----:B--23--:R-:W-:Y:S05]  /*00f0*/  CALL.ABS.NOINC R2 ;  /* 0x0000000002007343 */ /* 0x00cfea0003c00000 */
.L_x_0:
[----:B------:R-:W-:Y:S05]  /*0100*/  EXIT ;  /* 0x000000000000794d */ /* 0x000fea0003800000 */
.L_x_1:
[----:B------:R-:W-:-:S00]  /*0110*/  BRA `(.L_x_1) ;  /* 0xfffffffc00fc7947 */ /* 0x000fc0000383ffff */
[----:B------:R-:W-:-:S00]  /*0120*/  NOP ;  /* 0x0000000000007918 */ /* 0x000fc00000000000 */
        /* <DEDUP_REMOVED lines=13> */
.L_x_2:


//--------------------- .nv.global.init           --------------------------
	.section	.nv.global.init,"aw",@progbits
.nv.global.init:
	.type		$str,@object
	.size		$str,(.L_0 - $str)
$str:
        /*0000*/ 	.byte	0x62, 0x6c, 0x6f, 0x63, 0x6b, 0x20, 0x25, 0x64, 0x20, 0x61, 0x6e, 0x64, 0x20, 0x74, 0x68, 0x72
        /*0010*/ 	.byte	0x65, 0x61, 0x64, 0x20, 0x25, 0x64, 0x20, 0x2d, 0x2d, 0x3e, 0x20, 0x70, 0x72, 0x69, 0x6e, 0x74
        /*0020*/ 	.byte	0x20, 0x66, 0x72, 0x6f, 0x6d, 0x20, 0x47, 0x54, 0x58, 0x31, 0x30, 0x37, 0x30, 0x20, 0x67, 0x70
        /*0030*/ 	.byte	0x75, 0x0a, 0x00
.L_0:


//--------------------- .nv.shared.reserved.0     --------------------------
	.section	.nv.shared.reserved.0,"aw",@nobits
	.weak		__nv_reservedSMEM_offset_0_alias
	.size		__nv_reservedSMEM_offset_0_alias, 0, 64
	.other		__nv_reservedSMEM_offset_0_alias,@"STO_CUDA_RESERVED_SHARED STV_DEFAULT"
__nv_reservedSMEM_offset_0_alias:
	.zero		0
	.zero		64


//--------------------- .nv.constant0._Z14hello_from_gpuv --------------------------
	.section	.nv.constant0._Z14hello_from_gpuv,"a",@progbits
	.sectionflags	@""
	.align	4
.nv.constant0._Z14hello_from_gpuv:
	.zero		896


//--------------------- SYMBOLS --------------------------

	.type		.nv.reservedSmem.offset0,@object
	.size		.nv.reservedSmem.offset0,0x4
	.type		vprintf,@function
